//
// Generated by NVIDIA NVVM Compiler
//
// Compiler Build ID: CL-36424714
// Cuda compilation tools, release 13.0, V13.0.88
// Based on NVVM 20.0.0
//

.version 9.0
.target sm_100
.address_size 64

	// .globl	_Z8sin_distPf
.global .align 4 .b8 __cudart_i2opi_f[24] = {65, 144, 67, 60, 153, 149, 98, 219, 192, 221, 52, 245, 209, 87, 39, 252, 41, 21, 68, 78, 110, 131, 249, 162};

.visible .entry _Z8sin_distPf(
	.param .u64 .ptr .align 1 _Z8sin_distPf_param_0
)
{
	.local .align 4 .b8 	__local_depot0[28];
	.reg .b64 	%SP;
	.reg .b64 	%SPL;
	.reg .pred 	%p<17>;
	.reg .b32 	%r<90>;
	.reg .b32 	%f<65>;
	.reg .b64 	%rd<43>;
	.reg .b64 	%fd<5>;

	mov.u64 	%SPL, __local_depot0;
	ld.param.u64 	%rd16, [_Z8sin_distPf_param_0];
	add.u64 	%rd1, %SPL, 0;
	mov.u32 	%r30, %tid.y;
	mov.u32 	%r31, %ctaid.y;
	mov.u32 	%r32, %nctaid.y;
	mad.lo.s32 	%r33, %r31, %r32, %r30;
	mov.u32 	%r34, %tid.x;
	mov.u32 	%r35, %ctaid.x;
	mov.u32 	%r36, %nctaid.x;
	mad.lo.s32 	%r37, %r35, %r36, %r34;
	mov.u32 	%r38, %ntid.y;
	mul.lo.s32 	%r39, %r32, %r38;
	mad.lo.s32 	%r1, %r39, %r33, %r37;
	cvt.rn.f32.s32 	%f14, %r37;
	add.f32 	%f15, %f14, 0fC2C80000;
	cvt.rn.f32.s32 	%f16, %r33;
	add.f32 	%f17, %f16, 0fC3160000;
	mul.f32 	%f18, %f17, %f17;
	fma.rn.f32 	%f19, %f15, %f15, %f18;
	sqrt.rn.f32 	%f1, %f19;
	add.f32 	%f20, %f14, 0fC3480000;
	fma.rn.f32 	%f21, %f20, %f20, %f18;
	sqrt.rn.f32 	%f2, %f21;
	mul.f32 	%f22, %f1, 0f3F22F983;
	cvt.rni.s32.f32 	%r85, %f22;
	cvt.rn.f32.s32 	%f23, %r85;
	fma.rn.f32 	%f24, %f23, 0fBFC90FDA, %f1;
	fma.rn.f32 	%f25, %f23, 0fB3A22168, %f24;
	fma.rn.f32 	%f63, %f23, 0fA7C234C5, %f25;
	abs.f32 	%f4, %f1;
	setp.ltu.f32 	%p1, %f4, 0f47CE4780;
	@%p1 bra 	$L__BB0_8;
	setp.neu.f32 	%p2, %f4, 0f7F800000;
	@%p2 bra 	$L__BB0_3;
	mov.f32 	%f28, 0f00000000;
	mul.rn.f32 	%f63, %f1, %f28;
	mov.b32 	%r85, 0;
	bra.uni 	$L__BB0_8;
$L__BB0_3:
	mov.b32 	%r3, %f1;
	shl.b32 	%r41, %r3, 8;
	or.b32  	%r4, %r41, -2147483648;
	mov.b64 	%rd39, 0;
	mov.b32 	%r82, 0;
	mov.u64 	%rd37, __cudart_i2opi_f;
	mov.u64 	%rd38, %rd1;
$L__BB0_4:
	.pragma "nounroll";
	ld.global.nc.u32 	%r42, [%rd37];
	mad.wide.u32 	%rd20, %r42, %r4, %rd39;
	shr.u64 	%rd39, %rd20, 32;
	st.local.u32 	[%rd38], %rd20;
	add.s32 	%r82, %r82, 1;
	add.s64 	%rd38, %rd38, 4;
	add.s64 	%rd37, %rd37, 4;
	setp.ne.s32 	%p3, %r82, 6;
	@%p3 bra 	$L__BB0_4;
	shr.u32 	%r43, %r3, 23;
	st.local.u32 	[%rd1+24], %rd39;
	and.b32  	%r7, %r43, 31;
	and.b32  	%r44, %r43, 224;
	add.s32 	%r45, %r44, -128;
	shr.u32 	%r46, %r45, 5;
	mul.wide.u32 	%rd21, %r46, 4;
	sub.s64 	%rd8, %rd1, %rd21;
	ld.local.u32 	%r83, [%rd8+24];
	ld.local.u32 	%r84, [%rd8+20];
	setp.eq.s32 	%p4, %r7, 0;
	@%p4 bra 	$L__BB0_7;
	shf.l.wrap.b32 	%r83, %r84, %r83, %r7;
	ld.local.u32 	%r47, [%rd8+16];
	shf.l.wrap.b32 	%r84, %r47, %r84, %r7;
$L__BB0_7:
	shr.u32 	%r48, %r83, 30;
	shf.l.wrap.b32 	%r49, %r84, %r83, 2;
	shl.b32 	%r50, %r84, 2;
	shr.u32 	%r51, %r49, 31;
	add.s32 	%r52, %r51, %r48;
	neg.s32 	%r53, %r52;
	setp.lt.s32 	%p5, %r3, 0;
	selp.b32 	%r85, %r53, %r52, %p5;
	xor.b32  	%r54, %r49, %r3;
	shr.s32 	%r55, %r49, 31;
	xor.b32  	%r56, %r55, %r49;
	xor.b32  	%r57, %r55, %r50;
	cvt.u64.u32 	%rd22, %r56;
	shl.b64 	%rd23, %rd22, 32;
	cvt.u64.u32 	%rd24, %r57;
	or.b64  	%rd25, %rd23, %rd24;
	cvt.rn.f64.s64 	%fd1, %rd25;
	mul.f64 	%fd2, %fd1, 0d3BF921FB54442D19;
	cvt.rn.f32.f64 	%f26, %fd2;
	neg.f32 	%f27, %f26;
	setp.lt.s32 	%p6, %r54, 0;
	selp.f32 	%f63, %f27, %f26, %p6;
$L__BB0_8:
	mul.rn.f32 	%f29, %f63, %f63;
	and.b32  	%r59, %r85, 1;
	setp.eq.b32 	%p7, %r59, 1;
	selp.f32 	%f30, 0f3F800000, %f63, %p7;
	fma.rn.f32 	%f31, %f29, %f30, 0f00000000;
	fma.rn.f32 	%f32, %f29, 0f37CBAC00, 0fBAB607ED;
	selp.f32 	%f33, %f32, 0fB94D4153, %p7;
	selp.f32 	%f34, 0f3D2AAABB, 0f3C0885E4, %p7;
	fma.rn.f32 	%f35, %f33, %f29, %f34;
	selp.f32 	%f36, 0fBEFFFFFF, 0fBE2AAAA8, %p7;
	fma.rn.f32 	%f37, %f35, %f29, %f36;
	fma.rn.f32 	%f38, %f37, %f31, %f30;
	and.b32  	%r60, %r85, 2;
	setp.eq.s32 	%p8, %r60, 0;
	mov.f32 	%f39, 0f00000000;
	sub.f32 	%f40, %f39, %f38;
	selp.f32 	%f8, %f38, %f40, %p8;
	mul.f32 	%f41, %f2, 0f3F22F983;
	cvt.rni.s32.f32 	%r89, %f41;
	cvt.rn.f32.s32 	%f42, %r89;
	fma.rn.f32 	%f43, %f42, 0fBFC90FDA, %f2;
	fma.rn.f32 	%f44, %f42, 0fB3A22168, %f43;
	fma.rn.f32 	%f64, %f42, 0fA7C234C5, %f44;
	abs.f32 	%f10, %f2;
	setp.ltu.f32 	%p9, %f10, 0f47CE4780;
	@%p9 bra 	$L__BB0_16;
	setp.neu.f32 	%p10, %f10, 0f7F800000;
	@%p10 bra 	$L__BB0_11;
	mov.f32 	%f47, 0f00000000;
	mul.rn.f32 	%f64, %f2, %f47;
	mov.b32 	%r89, 0;
	bra.uni 	$L__BB0_16;
$L__BB0_11:
	mov.b32 	%r17, %f2;
	shl.b32 	%r62, %r17, 8;
	or.b32  	%r18, %r62, -2147483648;
	mov.b64 	%rd42, 0;
	mov.b32 	%r86, 0;
	mov.u64 	%rd40, __cudart_i2opi_f;
	mov.u64 	%rd41, %rd1;
$L__BB0_12:
	.pragma "nounroll";
	ld.global.nc.u32 	%r63, [%rd40];
	mad.wide.u32 	%rd28, %r63, %r18, %rd42;
	shr.u64 	%rd42, %rd28, 32;
	st.local.u32 	[%rd41], %rd28;
	add.s32 	%r86, %r86, 1;
	add.s64 	%rd41, %rd41, 4;
	add.s64 	%rd40, %rd40, 4;
	setp.ne.s32 	%p11, %r86, 6;
	@%p11 bra 	$L__BB0_12;
	shr.u32 	%r64, %r17, 23;
	st.local.u32 	[%rd1+24], %rd42;
	and.b32  	%r21, %r64, 31;
	and.b32  	%r65, %r64, 224;
	add.s32 	%r66, %r65, -128;
	shr.u32 	%r67, %r66, 5;
	mul.wide.u32 	%rd29, %r67, 4;
	sub.s64 	%rd15, %rd1, %rd29;
	ld.local.u32 	%r87, [%rd15+24];
	ld.local.u32 	%r88, [%rd15+20];
	setp.eq.s32 	%p12, %r21, 0;
	@%p12 bra 	$L__BB0_15;
	shf.l.wrap.b32 	%r87, %r88, %r87, %r21;
	ld.local.u32 	%r68, [%rd15+16];
	shf.l.wrap.b32 	%r88, %r68, %r88, %r21;
$L__BB0_15:
	shr.u32 	%r69, %r87, 30;
	shf.l.wrap.b32 	%r70, %r88, %r87, 2;
	shl.b32 	%r71, %r88, 2;
	shr.u32 	%r72, %r70, 31;
	add.s32 	%r73, %r72, %r69;
	neg.s32 	%r74, %r73;
	setp.lt.s32 	%p13, %r17, 0;
	selp.b32 	%r89, %r74, %r73, %p13;
	xor.b32  	%r75, %r70, %r17;
	shr.s32 	%r76, %r70, 31;
	xor.b32  	%r77, %r76, %r70;
	xor.b32  	%r78, %r76, %r71;
	cvt.u64.u32 	%rd30, %r77;
	shl.b64 	%rd31, %rd30, 32;
	cvt.u64.u32 	%rd32, %r78;
	or.b64  	%rd33, %rd31, %rd32;
	cvt.rn.f64.s64 	%fd3, %rd33;
	mul.f64 	%fd4, %fd3, 0d3BF921FB54442D19;
	cvt.rn.f32.f64 	%f45, %fd4;
	neg.f32 	%f46, %f45;
	setp.lt.s32 	%p14, %r75, 0;
	selp.f32 	%f64, %f46, %f45, %p14;
$L__BB0_16:
	cvta.to.global.u64 	%rd34, %rd16;
	mul.rn.f32 	%f48, %f64, %f64;
	and.b32  	%r80, %r89, 1;
	setp.eq.b32 	%p15, %r80, 1;
	selp.f32 	%f49, 0f3F800000, %f64, %p15;
	fma.rn.f32 	%f50, %f48, %f49, 0f00000000;
	fma.rn.f32 	%f51, %f48, 0f37CBAC00, 0fBAB607ED;
	selp.f32 	%f52, %f51, 0fB94D4153, %p15;
	selp.f32 	%f53, 0f3D2AAABB, 0f3C0885E4, %p15;
	fma.rn.f32 	%f54, %f52, %f48, %f53;
	selp.f32 	%f55, 0fBEFFFFFF, 0fBE2AAAA8, %p15;
	fma.rn.f32 	%f56, %f54, %f48, %f55;
	fma.rn.f32 	%f57, %f56, %f50, %f49;
	and.b32  	%r81, %r89, 2;
	setp.eq.s32 	%p16, %r81, 0;
	mov.f32 	%f58, 0f00000000;
	sub.f32 	%f59, %f58, %f57;
	selp.f32 	%f60, %f57, %f59, %p16;
	add.f32 	%f61, %f8, %f60;
	mul.f32 	%f62, %f61, 0f3F000000;
	mul.wide.s32 	%rd35, %r1, 4;
	add.s64 	%rd36, %rd34, %rd35;
	st.global.f32 	[%rd36], %f62;
	ret;

}


// ===== COMPILED SASS (sm_100) =====

	.target	sm_100

	.elftype	@"ET_EXEC"


//--------------------- .note.nv.tkinfo           --------------------------
	.section	.note.nv.tkinfo,"",@"SHT_NOTE"
	.sectionflags	@"SHF_NOTE_NV_TKINFO"
	.tkinfo
        /*0018*/ 	.word	0x00000002
        /*0030*/ 	.string	""
        /*0030*/ 	.string	"ptxas"
        /*0030*/ 	.string	"Cuda compilation tools, release 13.0, V13.0.88"
        /*0030*/ 	.string	"Build cuda_13.0.r13.0/compiler.36424714_0"
        /*0030*/ 	.string	"-arch sm_100 -m 64 "



//--------------------- .note.nv.cuinfo           --------------------------
	.section	.note.nv.cuinfo,"",@"SHT_NOTE"
	.sectionflags	@"SHF_NOTE_NV_CUINFO"
        /*0018*/ 	.short	0x0002
        /*001a*/ 	.short	0x0064
        /*001c*/ 	.short	0x0082
	.zero		2


//--------------------- .nv.info                  --------------------------
	.section	.nv.info,"",@"SHT_CUDA_INFO"
	.align	4


	//----- nvinfo : EIATTR_REGCOUNT
	.align		4
        /*0000*/ 	.byte	0x04, 0x2f
        /*0002*/ 	.short	(.L_2 - .L_1)
	.align		4
.L_1:
        /*0004*/ 	.word	index@(_Z8sin_distPf)
        /*0008*/ 	.word	0x00000014


	//----- nvinfo : EIATTR_FRAME_SIZE
	.align		4
.L_2:
        /*000c*/ 	.byte	0x04, 0x11
        /*000e*/ 	.short	(.L_4 - .L_3)
	.align		4
.L_3:
        /*0010*/ 	.word	index@($__internal_0_$__cuda_sm20_sqrt_rn_f32_slowpath)
        /*0014*/ 	.word	0x00000020


	//----- nvinfo : EIATTR_FRAME_SIZE
	.align		4
.L_4:
        /*0018*/ 	.byte	0x04, 0x11
        /*001a*/ 	.short	(.L_6 - .L_5)
	.align		4
.L_5:
        /*001c*/ 	.word	index@(_Z8sin_distPf)
        /*0020*/ 	.word	0x00000020


	//----- nvinfo : EIATTR_MIN_STACK_SIZE
	.align		4
.L_6:
        /*0024*/ 	.byte	0x04, 0x12
        /*0026*/ 	.short	(.L_8 - .L_7)
	.align		4
.L_7:
        /*0028*/ 	.word	index@(_Z8sin_distPf)
        /*002c*/ 	.word	0x00000020
.L_8:


//--------------------- .nv.compat                --------------------------
	.section	.nv.compat,"",@"SHT_CUDA_COMPAT_INFO"
	.align	4
        /*0000*/ 	.byte	0x02, 0x09, 0x00, 0x00, 0x02, 0x02, 0x01, 0x00, 0x02, 0x05, 0x05, 0x00, 0x03, 0x07, 0x01, 0x01
        /*0010*/ 	.byte	0x02, 0x03, 0x00, 0x00, 0x02, 0x06, 0x01, 0x00, 0x04, 0x0b, 0x08, 0x00, 0x01, 0x00, 0x00, 0x00
        /*0020*/ 	.byte	0x00, 0x00, 0x00, 0x00


//--------------------- .nv.info._Z8sin_distPf    --------------------------
	.section	.nv.info._Z8sin_distPf,"",@"SHT_CUDA_INFO"
	.sectionflags	@""
	.align	4


	//----- nvinfo : EIATTR_CUDA_API_VERSION
	.align		4
        /*0000*/ 	.byte	0x04, 0x37
        /*0002*/ 	.short	(.L_10 - .L_9)
.L_9:
        /*0004*/ 	.word	0x00000082


	//----- nvinfo : EIATTR_KPARAM_INFO
	.align		4
.L_10:
        /*0008*/ 	.byte	0x04, 0x17
        /*000a*/ 	.short	(.L_12 - .L_11)
.L_11:
        /*000c*/ 	.word	0x00000000
        /*0010*/ 	.short	0x0000
        /*0012*/ 	.short	0x0000
        /*0014*/ 	.byte	0x00, 0xf5, 0x21, 0x00


	//----- nvinfo : EIATTR_SPARSE_MMA_MASK
	.align		4
.L_12:
        /*0018*/ 	.byte	0x03, 0x50
        /*001a*/ 	.short	0x0000


	//----- nvinfo : EIATTR_MAXREG_COUNT
	.align		4
        /*001c*/ 	.byte	0x03, 0x1b
        /*001e*/ 	.short	0x00ff


	//----- nvinfo : EIATTR_MERCURY_ISA_VERSION
	.align		4
        /*0020*/ 	.byte	0x03, 0x5f
        /*0022*/ 	.short	0x0101


	//----- nvinfo : EIATTR_VRC_CTA_INIT_COUNT
	.align		4
        /*0024*/ 	.byte	0x02, 0x4a
	.zero		1
	.zero		1


	//----- nvinfo : EIATTR_EXIT_INSTR_OFFSETS
	.align		4
        /*0028*/ 	.byte	0x04, 0x1c
        /*002a*/ 	.short	(.L_14 - .L_13)


	//   ....[0]....
.L_13:
        /*002c*/ 	.word	0x00000db0


	//----- nvinfo : EIATTR_CRS_STACK_SIZE
	.align		4
.L_14:
        /*0030*/ 	.byte	0x04, 0x1e
        /*0032*/ 	.short	(.L_16 - .L_15)
.L_15:
        /*0034*/ 	.word	0x00000000


	//----- nvinfo : EIATTR_CBANK_PARAM_SIZE
	.align		4
.L_16:
        /*0038*/ 	.byte	0x03, 0x19
        /*003a*/ 	.short	0x0008


	//----- nvinfo : EIATTR_PARAM_CBANK
	.align		4
        /*003c*/ 	.byte	0x04, 0x0a
        /*003e*/ 	.short	(.L_18 - .L_17)
	.align		4
.L_17:
        /*0040*/ 	.word	index@(.nv.constant0._Z8sin_distPf)
        /*0044*/ 	.short	0x0380
        /*0046*/ 	.short	0x0008


	//----- nvinfo : EIATTR_SW_WAR
	.align		4
.L_18:
        /*0048*/ 	.byte	0x04, 0x36
        /*004a*/ 	.short	(.L_20 - .L_19)
.L_19:
        /*004c*/ 	.word	0x00000008
.L_20:


//--------------------- .nv.callgraph             --------------------------
	.section	.nv.callgraph,"",@"SHT_CUDA_CALLGRAPH"
	.align	4
	.sectionentsize	8
	.align		4
        /*0000*/ 	.word	0x00000000
	.align		4
        /*0004*/ 	.word	0xffffffff
	.align		4
        /*0008*/ 	.word	0x00000000
	.align		4
        /*000c*/ 	.word	0xfffffffe
	.align		4
        /*0010*/ 	.word	0x00000000
	.align		4
        /*0014*/ 	.word	0xfffffffd
	.align		4
        /*0018*/ 	.word	0x00000000
	.align		4
        /*001c*/ 	.word	0xfffffffc


//--------------------- .nv.constant4             --------------------------
	.section	.nv.constant4,"a",@progbits
	.align	8
	.align		8
.nv.constant4:
        /*0000*/ 	.dword	__cudart_i2opi_f


//--------------------- .text._Z8sin_distPf       --------------------------
	.section	.text._Z8sin_distPf,"ax",@progbits
	.align	128
        .global         _Z8sin_distPf
        .type           _Z8sin_distPf,@function
        .size           _Z8sin_distPf,(.L_x_15 - _Z8sin_distPf)
        .other          _Z8sin_distPf,@"STO_CUDA_ENTRY STV_DEFAULT"
_Z8sin_distPf:
.text._Z8sin_distPf:
[----:B------:R-:W0:Y:S01]  /*0000*/  LDC R1, c[0x0][0x37c] ;  /* 0x0000df00ff017b82 */ /* 0x000e220000000800 */
[----:B------:R-:W1:Y:S07]  /*0010*/  S2R R5, SR_TID.Y ;  /* 0x0000000000057919 */ /* 0x000e6e0000002200 */
[----:B------:R-:W1:Y:S01]  /*0020*/  S2UR UR4, SR_CTAID.Y ;  /* 0x00000000000479c3 */ /* 0x000e620000002600 */
[----:B------:R-:W-:Y:S01]  /*0030*/  BSSY.RECONVERGENT B0, `(.L_x_0) ;  /* 0x000001e000007945 */ /* 0x000fe20003800200 */
[----:B0-----:R-:W-:Y:S01]  /*0040*/  VIADD R1, R1, 0xffffffe0 ;  /* 0xffffffe001017836 */ /* 0x001fe20000000000 */
[----:B------:R-:W0:Y:S05]  /*0050*/  S2R R0, SR_TID.X ;  /* 0x0000000000007919 */ /* 0x000e2a0000002100 */
[----:B------:R-:W1:Y:S08]  /*0060*/  LDC R8, c[0x0][0x374] ;  /* 0x0000dd00ff087b82 */ /* 0x000e700000000800 */
[----:B------:R-:W0:Y:S08]  /*0070*/  S2UR UR5, SR_CTAID.X ;  /* 0x00000000000579c3 */ /* 0x000e300000002500 */
[----:B------:R-:W0:Y:S01]  /*0080*/  LDC R3, c[0x0][0x370] ;  /* 0x0000dc00ff037b82 */ /* 0x000e220000000800 */
[----:B-1----:R-:W-:Y:S01]  /*0090*/  IMAD R5, R8, UR4, R5 ;  /* 0x0000000408057c24 */ /* 0x002fe2000f8e0205 */
[----:B------:R-:W1:Y:S04]  /*00a0*/  LDCU UR4, c[0x0][0x364] ;  /* 0x00006c80ff0477ac */ /* 0x000e680008000800 */
[----:B------:R-:W-:-:S05]  /*00b0*/  I2FP.F32.S32 R2, R5 ;  /* 0x0000000500027245 */ /* 0x000fca0000201400 */
[----:B------:R-:W-:-:S04]  /*00c0*/  FADD R2, R2, -150 ;  /* 0xc316000002027421 */ /* 0x000fc80000000000 */
[----:B------:R-:W-:Y:S01]  /*00d0*/  FMUL R7, R2, R2 ;  /* 0x0000000202077220 */ /* 0x000fe20000400000 */
[----:B0-----:R-:W-:-:S05]  /*00e0*/  IMAD R0, R3, UR5, R0 ;  /* 0x0000000503007c24 */ /* 0x001fca000f8e0200 */
[----:B------:R-:W-:-:S05]  /*00f0*/  I2FP.F32.S32 R4, R0 ;  /* 0x0000000000047245 */ /* 0x000fca0000201400 */
[----:B------:R-:W-:-:S04]  /*0100*/  FADD R2, R4, -100 ;  /* 0xc2c8000004027421 */ /* 0x000fc80000000000 */
[----:B------:R-:W-:-:S04]  /*0110*/  FFMA R3, R2, R2, R7 ;  /* 0x0000000202037223 */ /* 0x000fc80000000007 */
[----:B------:R-:W-:Y:S01]  /*0120*/  VIADD R2, R3, 0xf3000000 ;  /* 0xf300000003027836 */ /* 0x000fe20000000000 */
[----:B------:R0:W2:Y:S04]  /*0130*/  MUFU.RSQ R6, R3 ;  /* 0x0000000300067308 */ /* 0x0000a80000001400 */
[----:B------:R-:W-:Y:S01]  /*0140*/  ISETP.GT.U32.AND P0, PT, R2, 0x727fffff, PT ;  /* 0x727fffff0200780c */ /* 0x000fe20003f04070 */
[----:B-1----:R-:W-:-:S04]  /*0150*/  IMAD R2, R8, UR4, RZ ;  /* 0x0000000408027c24 */ /* 0x002fc8000f8e02ff */
[----:B------:R-:W-:-:S08]  /*0160*/  IMAD R5, R5, R2, R0 ;  /* 0x0000000205057224 */ /* 0x000fd000078e0200 */
[----:B0-2---:R-:W-:Y:S05]  /*0170*/  @!P0 BRA `(.L_x_1) ;  /* 0x0000000000148947 */ /* 0x005fea0003800000 */
[----:B------:R-:W-:Y:S02]  /*0180*/  MOV R0, R3 ;  /* 0x0000000300007202 */ /* 0x000fe40000000f00 */
[----:B------:R-:W-:-:S07]  /*0190*/  MOV R12, 0x1b0 ;  /* 0x000001b0000c7802 */ /* 0x000fce0000000f00 */
[----:B------:R-:W-:Y:S05]  /*01a0*/  CALL.REL.NOINC `($__internal_0_$__cuda_sm20_sqrt_rn_f32_slowpath) ;  /* 0x0000000c00047944 */ /* 0x000fea0003c00000 */
[----:B------:R-:W-:Y:S01]  /*01b0*/  IMAD.MOV.U32 R11, RZ, RZ, R0 ;  /* 0x000000ffff0b7224 */ /* 0x000fe200078e0000 */
[----:B------:R-:W-:Y:S06]  /*01c0*/  BRA `(.L_x_2) ;  /* 0x0000000000107947 */ /* 0x000fec0003800000 */
.L_x_1:
[----:B------:R-:W-:Y:S01]  /*01d0*/  FMUL.FTZ R0, R3, R6 ;  /* 0x0000000603007220 */ /* 0x000fe20000410000 */
[----:B------:R-:W-:-:S03]  /*01e0*/  FMUL.FTZ R6, R6, 0.5 ;  /* 0x3f00000006067820 */ /* 0x000fc60000410000 */
[----:B------:R-:W-:-:S04]  /*01f0*/  FFMA R3, -R0, R0, R3 ;  /* 0x0000000000037223 */ /* 0x000fc80000000103 */
[----:B------:R-:W-:-:S07]  /*0200*/  FFMA R11, R3, R6, R0 ;  /* 0x00000006030b7223 */ /* 0x000fce0000000000 */
.L_x_2:
[----:B------:R-:W-:Y:S05]  /*0210*/  BSYNC.RECONVERGENT B0 ;  /* 0x0000000000007941 */ /* 0x000fea0003800200 */
.L_x_0:
[----:B------:R-:W-:Y:S01]  /*0220*/  FADD R4, R4, -200 ;  /* 0xc348000004047421 */ /* 0x000fe20000000000 */
[----:B------:R-:W-:Y:S03]  /*0230*/  BSSY.RECONVERGENT B0, `(.L_x_3) ;  /* 0x0000010000007945 */ /* 0x000fe60003800200 */
[----:B------:R-:W-:-:S04]  /*0240*/  FFMA R0, R4, R4, R7 ;  /* 0x0000000404007223 */ /* 0x000fc80000000007 */
[----:B------:R-:W-:Y:S01]  /*0250*/  VIADD R2, R0, 0xf3000000 ;  /* 0xf300000000027836 */ /* 0x000fe20000000000 */
[----:B------:R0:W1:Y:S04]  /*0260*/  MUFU.RSQ R3, R0 ;  /* 0x0000000000037308 */ /* 0x0000680000001400 */
[----:B------:R-:W-:-:S13]  /*0270*/  ISETP.GT.U32.AND P0, PT, R2, 0x727fffff, PT ;  /* 0x727fffff0200780c */ /* 0x000fda0003f04070 */
[----:B01----:R-:W-:Y:S05]  /*0280*/  @!P0 BRA `(.L_x_4) ;  /* 0x0000000000188947 */ /* 0x003fea0003800000 */
[----:B------:R-:W-:Y:S01]  /*0290*/  BSSY.RECONVERGENT B1, `(.L_x_5) ;  /* 0x0000003000017945 */ /* 0x000fe20003800200 */
[----:B------:R-:W-:-:S07]  /*02a0*/  MOV R12, 0x2c0 ;  /* 0x000002c0000c7802 */ /* 0x000fce0000000f00 */
[----:B------:R-:W-:Y:S05]  /*02b0*/  CALL.REL.NOINC `($__internal_0_$__cuda_sm20_sqrt_rn_f32_slowpath) ;  /* 0x0000000800c07944 */ /* 0x000fea0003c00000 */
[----:B------:R-:W-:Y:S05]  /*02c0*/  BSYNC.RECONVERGENT B1 ;  /* 0x0000000000017941 */ /* 0x000fea0003800200 */
.L_x_5:
[----:B------:R-:W-:Y:S01]  /*02d0*/  MOV R7, R0 ;  /* 0x0000000000077202 */ /* 0x000fe20000000f00 */
[----:B------:R-:W-:Y:S06]  /*02e0*/  BRA `(.L_x_6) ;  /* 0x0000000000107947 */ /* 0x000fec0003800000 */
.L_x_4:
[----:B------:R-:W-:Y:S01]  /*02f0*/  FMUL.FTZ R7, R0, R3 ;  /* 0x0000000300077220 */ /* 0x000fe20000410000 */
[----:B------:R-:W-:-:S03]  /*0300*/  FMUL.FTZ R3, R3, 0.5 ;  /* 0x3f00000003037820 */ /* 0x000fc60000410000 */
[----:B------:R-:W-:-:S04]  /*0310*/  FFMA R0, -R7, R7, R0 ;  /* 0x0000000707007223 */ /* 0x000fc80000000100 */
[----:B------:R-:W-:-:S07]  /*0320*/  FFMA R7, R0, R3, R7 ;  /* 0x0000000300077223 */ /* 0x000fce0000000007 */
.L_x_6:
[----:B------:R-:W-:Y:S05]  /*0330*/  BSYNC.RECONVERGENT B0 ;  /* 0x0000000000007941 */ /* 0x000fea0003800200 */
.L_x_3:
[C---:B------:R-:W-:Y:S01]  /*0340*/  FMUL R0, R11.reuse, 0.63661974668502807617 ;  /* 0x3f22f9830b007820 */ /* 0x040fe20000400000 */
[----:B------:R-:W-:Y:S01]  /*0350*/  FSETP.GE.AND P0, PT, |R11|, 105615, PT ;  /* 0x47ce47800b00780b */ /* 0x000fe20003f06200 */
[----:B------:R-:W0:Y:S01]  /*0360*/  LDCU.64 UR6, c[0x0][0x358] ;  /* 0x00006b00ff0677ac */ /* 0x000e220008000a00 */
[----:B------:R-:W-:Y:S03]  /*0370*/  BSSY.RECONVERGENT B0, `(.L_x_7) ;  /* 0x000003e000007945 */ /* 0x000fe60003800200 */
[----:B------:R-:W1:Y:S02]  /*0380*/  F2I.NTZ R0, R0 ;  /* 0x0000000000007305 */ /* 0x000e640000203100 */
[----:B-1----:R-:W-:-:S05]  /*0390*/  I2FP.F32.S32 R2, R0 ;  /* 0x0000000000027245 */ /* 0x002fca0000201400 */
[----:B------:R-:W-:-:S04]  /*03a0*/  FFMA R3, R2, -1.5707962512969970703, R11 ;  /* 0xbfc90fda02037823 */ /* 0x000fc8000000000b */
[----:B------:R-:W-:-:S04]  /*03b0*/  FFMA R3, R2, -7.5497894158615963534e-08, R3 ;  /* 0xb3a2216802037823 */ /* 0x000fc80000000003 */
[----:B------:R-:W-:Y:S01]  /*03c0*/  FFMA R3, R2, -5.3903029534742383927e-15, R3 ;  /* 0xa7c234c502037823 */ /* 0x000fe20000000003 */
[----:B0-----:R-:W-:Y:S06]  /*03d0*/  @!P0 BRA `(.L_x_8) ;  /* 0x0000000000dc8947 */ /* 0x001fec0003800000 */
[----:B------:R-:W-:-:S13]  /*03e0*/  FSETP.NEU.AND P0, PT, |R11|, +INF , PT ;  /* 0x7f8000000b00780b */ /* 0x000fda0003f0d200 */
[----:B------:R-:W-:Y:S01]  /*03f0*/  @!P0 FMUL R3, RZ, R11 ;  /* 0x0000000bff038220 */ /* 0x000fe20000400000 */
[----:B------:R-:W-:Y:S01]  /*0400*/  @!P0 IMAD.MOV.U32 R0, RZ, RZ, RZ ;  /* 0x000000ffff008224 */ /* 0x000fe200078e00ff */
[----:B------:R-:W-:Y:S06]  /*0410*/  @!P0 BRA `(.L_x_8) ;  /* 0x0000000000cc8947 */ /* 0x000fec0003800000 */
[----:B------:R-:W-:Y:S02]  /*0420*/  IMAD.SHL.U32 R2, R11, 0x100, RZ ;  /* 0x000001000b027824 */ /* 0x000fe400078e00ff */
[----:B------:R-:W-:Y:S02]  /*0430*/  HFMA2 R6, -RZ, RZ, 0, 0 ;  /* 0x00000000ff067431 */ /* 0x000fe400000001ff */
[----:B------:R-:W-:Y:S01]  /*0440*/  IMAD.MOV.U32 R0, RZ, RZ, R1 ;  /* 0x000000ffff007224 */ /* 0x000fe200078e0001 */
[----:B------:R-:W0:Y:S01]  /*0450*/  LDCU.64 UR8, c[0x4][URZ] ;  /* 0x01000000ff0877ac */ /* 0x000e220008000a00 */
[----:B------:R-:W-:Y:S01]  /*0460*/  LOP3.LUT R15, R2, 0x80000000, RZ, 0xfc, !PT ;  /* 0x80000000020f7812 */ /* 0x000fe200078efcff */
[----:B------:R-:W-:Y:S01]  /*0470*/  UMOV UR5, URZ ;  /* 0x000000ff00057c82 */ /* 0x000fe20008000000 */
[----:B------:R-:W-:-:S05]  /*0480*/  UMOV UR4, URZ ;  /* 0x000000ff00047c82 */ /* 0x000fca0008000000 */
.L_x_9:
[----:B0-----:R-:W-:Y:S01]  /*0490*/  IMAD.U32 R8, RZ, RZ, UR8 ;  /* 0x00000008ff087e24 */ /* 0x001fe2000f8e00ff */
[----:B------:R-:W-:-:S05]  /*04a0*/  MOV R9, UR9 ;  /* 0x0000000900097c02 */ /* 0x000fca0008000f00 */
[----:B------:R-:W2:Y:S01]  /*04b0*/  LDG.E.CONSTANT R2, desc[UR6][R8.64] ;  /* 0x0000000608027981 */ /* 0x000ea2000c1e9900 */
[----:B------:R-:W-:Y:S02]  /*04c0*/  UIADD3 UR8, UP0, UPT, UR8, 0x4, URZ ;  /* 0x0000000408087890 */ /* 0x000fe4000ff1e0ff */
[----:B------:R-:W-:Y:S02]  /*04d0*/  UIADD3 UR4, UPT, UPT, UR4, 0x1, URZ ;  /* 0x0000000104047890 */ /* 0x000fe4000fffe0ff */
[----:B------:R-:W-:Y:S02]  /*04e0*/  UIADD3.X UR9, UPT, UPT, URZ, UR9, URZ, UP0, !UPT ;  /* 0x00000009ff097290 */ /* 0x000fe400087fe4ff */
[----:B------:R-:W-:Y:S01]  /*04f0*/  UISETP.NE.AND UP0, UPT, UR4, 0x6, UPT ;  /* 0x000000060400788c */ /* 0x000fe2000bf05270 */
[----:B--2---:R-:W-:-:S03]  /*0500*/  IMAD.WIDE.U32 R2, R2, R15, RZ ;  /* 0x0000000f02027225 */ /* 0x004fc600078e00ff */
[----:B------:R-:W-:-:S04]  /*0510*/  IADD3 R13, P0, PT, R2, R6, RZ ;  /* 0x00000006020d7210 */ /* 0x000fc80007f1e0ff */
[----:B------:R-:W-:Y:S01]  /*0520*/  IADD3.X R6, PT, PT, R3, UR5, RZ, P0, !PT ;  /* 0x0000000503067c10 */ /* 0x000fe200087fe4ff */
[----:B------:R0:W-:Y:S02]  /*0530*/  STL [R0], R13 ;  /* 0x0000000d00007387 */ /* 0x0001e40000100800 */
[----:B0-----:R-:W-:Y:S01]  /*0540*/  VIADD R0, R0, 0x4 ;  /* 0x0000000400007836 */ /* 0x001fe20000000000 */
[----:B------:R-:W-:Y:S06]  /*0550*/  BRA.U UP0, `(.L_x_9) ;  /* 0xfffffffd00cc7547 */ /* 0x000fec000b83ffff */
[----:B------:R-:W-:Y:S01]  /*0560*/  SHF.R.U32.HI R4, RZ, 0x17, R11 ;  /* 0x00000017ff047819 */ /* 0x000fe2000001160b */
[----:B------:R0:W-:Y:S03]  /*0570*/  STL [R1+0x18], R6 ;  /* 0x0000180601007387 */ /* 0x0001e60000100800 */
[C---:B------:R-:W-:Y:S02]  /*0580*/  LOP3.LUT R0, R4.reuse, 0xe0, RZ, 0xc0, !PT ;  /* 0x000000e004007812 */ /* 0x040fe400078ec0ff */
[----:B------:R-:W-:-:S03]  /*0590*/  LOP3.LUT P0, RZ, R4, 0x1f, RZ, 0xc0, !PT ;  /* 0x0000001f04ff7812 */ /* 0x000fc6000780c0ff */
[----:B------:R-:W-:-:S05]  /*05a0*/  VIADD R0, R0, 0xffffff80 ;  /* 0xffffff8000007836 */ /* 0x000fca0000000000 */
[----:B------:R-:W-:-:S05]  /*05b0*/  SHF.R.U32.HI R0, RZ, 0x5, R0 ;  /* 0x00000005ff007819 */ /* 0x000fca0000011600 */
[----:B------:R-:W-:-:S05]  /*05c0*/  IMAD R10, R0, -0x4, R1 ;  /* 0xfffffffc000a7824 */ /* 0x000fca00078e0201 */
[----:B------:R-:W2:Y:S04]  /*05d0*/  LDL R0, [R10+0x18] ;  /* 0x000018000a007983 */ /* 0x000ea80000100800 */
[----:B------:R-:W2:Y:S04]  /*05e0*/  LDL R3, [R10+0x14] ;  /* 0x000014000a037983 */ /* 0x000ea80000100800 */
[----:B------:R-:W3:Y:S01]  /*05f0*/  @P0 LDL R2, [R10+0x10] ;  /* 0x000010000a020983 */ /* 0x000ee20000100800 */
[----:B------:R-:W-:Y:S01]  /*0600*/  LOP3.LUT R4, R4, 0x1f, RZ, 0xc0, !PT ;  /* 0x0000001f04047812 */ /* 0x000fe200078ec0ff */
[----:B------:R-:W-:Y:S01]  /*0610*/  UMOV UR4, 0x54442d19 ;  /* 0x54442d1900047882 */ /* 0x000fe20000000000 */
[----:B------:R-:W-:-:S02]  /*0620*/  UMOV UR5, 0x3bf921fb ;  /* 0x3bf921fb00057882 */ /* 0x000fc40000000000 */
[-C--:B--2---:R-:W-:Y:S02]  /*0630*/  @P0 SHF.L.W.U32.HI R0, R3, R4.reuse, R0 ;  /* 0x0000000403000219 */ /* 0x084fe40000010e00 */
[----:B---3--:R-:W-:Y:S02]  /*0640*/  @P0 SHF.L.W.U32.HI R3, R2, R4, R3 ;  /* 0x0000000402030219 */ /* 0x008fe40000010e03 */
[----:B------:R-:W-:Y:S02]  /*0650*/  ISETP.GE.AND P0, PT, R11, RZ, PT ;  /* 0x000000ff0b00720c */ /* 0x000fe40003f06270 */
[C---:B------:R-:W-:Y:S02]  /*0660*/  SHF.L.W.U32.HI R2, R3.reuse, 0x2, R0 ;  /* 0x0000000203027819 */ /* 0x040fe40000010e00 */
[----:B------:R-:W-:Y:S02]  /*0670*/  SHF.L.U32 R3, R3, 0x2, RZ ;  /* 0x0000000203037819 */ /* 0x000fe400000006ff */
[----:B------:R-:W-:-:S02]  /*0680*/  SHF.R.S32.HI R4, RZ, 0x1f, R2 ;  /* 0x0000001fff047819 */ /* 0x000fc40000011402 */
[----:B------:R-:W-:Y:S02]  /*0690*/  LOP3.LUT R11, R2, R11, RZ, 0x3c, !PT ;  /* 0x0000000b020b7212 */ /* 0x000fe400078e3cff */
[C---:B------:R-:W-:Y:S02]  /*06a0*/  LOP3.LUT R8, R4.reuse, R3, RZ, 0x3c, !PT ;  /* 0x0000000304087212 */ /* 0x040fe400078e3cff */
[----:B------:R-:W-:Y:S02]  /*06b0*/  LOP3.LUT R9, R4, R2, RZ, 0x3c, !PT ;  /* 0x0000000204097212 */ /* 0x000fe400078e3cff */
[----:B------:R-:W-:Y:S02]  /*06c0*/  SHF.R.U32.HI R3, RZ, 0x1e, R0 ;  /* 0x0000001eff037819 */ /* 0x000fe40000011600 */
[----:B------:R-:W-:Y:S02]  /*06d0*/  ISETP.GE.AND P1, PT, R11, RZ, PT ;  /* 0x000000ff0b00720c */ /* 0x000fe40003f26270 */
[----:B------:R-:W1:Y:S01]  /*06e0*/  I2F.F64.S64 R8, R8 ;  /* 0x0000000800087312 */ /* 0x000e620000301c00 */
[----:B------:R-:W-:-:S05]  /*06f0*/  LEA.HI R0, R2, R3, RZ, 0x1 ;  /* 0x0000000302007211 */ /* 0x000fca00078f08ff */
[----:B------:R-:W-:-:S04]  /*0700*/  IMAD.MOV R2, RZ, RZ, -R0 ;  /* 0x000000ffff027224 */ /* 0x000fc800078e0a00 */
[----:B------:R-:W-:Y:S01]  /*0710*/  @!P0 IMAD.MOV.U32 R0, RZ, RZ, R2 ;  /* 0x000000ffff008224 */ /* 0x000fe200078e0002 */
[----:B-1----:R-:W-:-:S10]  /*0720*/  DMUL R12, R8, UR4 ;  /* 0x00000004080c7c28 */ /* 0x002fd40008000000 */
[----:B------:R-:W1:Y:S02]  /*0730*/  F2F.F32.F64 R12, R12 ;  /* 0x0000000c000c7310 */ /* 0x000e640000301000 */
[----:B01----:R-:W-:-:S07]  /*0740*/  FSEL R3, -R12, R12, !P1 ;  /* 0x0000000c0c037208 */ /* 0x003fce0004800100 */
.L_x_8:
[----:B------:R-:W-:Y:S05]  /*0750*/  BSYNC.RECONVERGENT B0 ;  /* 0x0000000000007941 */ /* 0x000fea0003800200 */
.L_x_7:
[----:B------:R-:W-:Y:S01]  /*0760*/  FMUL R2, R7, 0.63661974668502807617 ;  /* 0x3f22f98307027820 */ /* 0x000fe20000400000 */
[----:B------:R-:W-:Y:S01]  /*0770*/  MOV R12, 0x37cbac00 ;  /* 0x37cbac00000c7802 */ /* 0x000fe20000000f00 */
[----:B------:R-:W-:Y:S01]  /*0780*/  FMUL R9, R3, R3 ;  /* 0x0000000303097220 */ /* 0x000fe20000400000 */
[C---:B------:R-:W-:Y:S01]  /*0790*/  LOP3.LUT R6, R0.reuse, 0x1, RZ, 0xc0, !PT ;  /* 0x0000000100067812 */ /* 0x040fe200078ec0ff */
[----:B------:R-:W-:Y:S01]  /*07a0*/  IMAD.MOV.U32 R13, RZ, RZ, 0x3d2aaabb ;  /* 0x3d2aaabbff0d7424 */ /* 0x000fe200078e00ff */
[----:B------:R-:W-:Y:S01]  /*07b0*/  LOP3.LUT P0, RZ, R0, 0x2, RZ, 0xc0, !PT ;  /* 0x0000000200ff7812 */ /* 0x000fe2000780c0ff */
[----:B------:R-:W0:Y:S01]  /*07c0*/  F2I.NTZ R2, R2 ;  /* 0x0000000200027305 */ /* 0x000e220000203100 */
[----:B------:R-:W-:Y:S01]  /*07d0*/  FFMA R4, R9, R12, -0.0013887860113754868507 ;  /* 0xbab607ed09047423 */ /* 0x000fe2000000000c */
[----:B------:R-:W-:Y:S01]  /*07e0*/  ISETP.NE.U32.AND P1, PT, R6, 0x1, PT ;  /* 0x000000010600780c */ /* 0x000fe20003f25070 */
[----:B------:R-:W-:Y:S01]  /*07f0*/  IMAD.MOV.U32 R10, RZ, RZ, 0x3effffff ;  /* 0x3effffffff0a7424 */ /* 0x000fe200078e00ff */
[----:B------:R-:W-:Y:S02]  /*0800*/  BSSY.RECONVERGENT B0, `(.L_x_10) ;  /* 0x0000047000007945 */ /* 0x000fe40003800200 */
[----:B------:R-:W-:-:S02]  /*0810*/  FSEL R4, R4, -0.00019574658654164522886, !P1 ;  /* 0xb94d415304047808 */ /* 0x000fc40004800000 */
[----:B------:R-:W-:Y:S02]  /*0820*/  FSEL R6, R13, 0.0083327032625675201416, !P1 ;  /* 0x3c0885e40d067808 */ /* 0x000fe40004800000 */
[----:B------:R-:W-:-:S03]  /*0830*/  FSEL R0, R3, 1, P1 ;  /* 0x3f80000003007808 */ /* 0x000fc60000800000 */
[----:B------:R-:W-:Y:S01]  /*0840*/  FFMA R4, R9, R4, R6 ;  /* 0x0000000409047223 */ /* 0x000fe20000000006 */
[----:B------:R-:W-:Y:S02]  /*0850*/  FSEL R6, -R10, -0.16666662693023681641, !P1 ;  /* 0xbe2aaaa80a067808 */ /* 0x000fe40004800100 */
[----:B------:R-:W-:Y:S02]  /*0860*/  FSETP.GE.AND P1, PT, |R7|, 105615, PT ;  /* 0x47ce47800700780b */ /* 0x000fe40003f26200 */
[----:B0-----:R-:W-:Y:S01]  /*0870*/  I2FP.F32.S32 R8, R2 ;  /* 0x0000000200087245 */ /* 0x001fe20000201400 */
[C---:B------:R-:W-:Y:S01]  /*0880*/  FFMA R4, R9.reuse, R4, R6 ;  /* 0x0000000409047223 */ /* 0x040fe20000000006 */
[----:B------:R-:W-:-:S03]  /*0890*/  FFMA R9, R9, R0, RZ ;  /* 0x0000000009097223 */ /* 0x000fc600000000ff */
[----:B------:R-:W-:Y:S01]  /*08a0*/  FFMA R3, R8, -1.5707962512969970703, R7 ;  /* 0xbfc90fda08037823 */ /* 0x000fe20000000007 */
[----:B------:R-:W-:-:S03]  /*08b0*/  FFMA R11, R9, R4, R0 ;  /* 0x00000004090b7223 */ /* 0x000fc60000000000 */
[----:B------:R-:W-:Y:S01]  /*08c0*/  FFMA R3, R8, -7.5497894158615963534e-08, R3 ;  /* 0xb3a2216808037823 */ /* 0x000fe20000000003 */
[----:B------:R-:W-:-:S03]  /*08d0*/  @P0 FADD R11, RZ, -R11 ;  /* 0x8000000bff0b0221 */ /* 0x000fc60000000000 */
[----:B------:R-:W-:Y:S01]  /*08e0*/  FFMA R0, R8, -5.3903029534742383927e-15, R3 ;  /* 0xa7c234c508007823 */ /* 0x000fe20000000003 */
[----:B------:R-:W-:Y:S06]  /*08f0*/  @!P1 BRA `(.L_x_11) ;  /* 0x0000000000dc9947 */ /* 0x000fec0003800000 */
[----:B------:R-:W-:-:S13]  /*0900*/  FSETP.NEU.AND P0, PT, |R7|, +INF , PT ;  /* 0x7f8000000700780b */ /* 0x000fda0003f0d200 */
[----:B------:R-:W-:Y:S01]  /*0910*/  @!P0 FMUL R0, RZ, R7 ;  /* 0x00000007ff008220 */ /* 0x000fe20000400000 */
[----:B------:R-:W-:Y:S01]  /*0920*/  @!P0 MOV R2, RZ ;  /* 0x000000ff00028202 */ /* 0x000fe20000000f00 */
[----:B------:R-:W-:Y:S06]  /*0930*/  @!P0 BRA `(.L_x_11) ;  /* 0x0000000000cc8947 */ /* 0x000fec0003800000 */
[----:B------:R-:W-:Y:S01]  /*0940*/  IMAD.SHL.U32 R2, R7, 0x100, RZ ;  /* 0x0000010007027824 */ /* 0x000fe200078e00ff */
[----:B------:R-:W-:Y:S01]  /*0950*/  MOV R0, R1 ;  /* 0x0000000100007202 */ /* 0x000fe20000000f00 */
[----:B------:R-:W-:Y:S01]  /*0960*/  IMAD.MOV.U32 R6, RZ, RZ, RZ ;  /* 0x000000ffff067224 */ /* 0x000fe200078e00ff */
[----:B------:R-:W0:Y:S02]  /*0970*/  LDCU.64 UR8, c[0x4][URZ] ;  /* 0x01000000ff0877ac */ /* 0x000e240008000a00 */
[----:B------:R-:W-:Y:S01]  /*0980*/  LOP3.LUT R17, R2, 0x80000000, RZ, 0xfc, !PT ;  /* 0x8000000002117812 */ /* 0x000fe200078efcff */
[----:B------:R-:W-:Y:S01]  /*0990*/  UMOV UR5, URZ ;  /* 0x000000ff00057c82 */ /* 0x000fe20008000000 */
[----:B------:R-:W-:-:S05]  /*09a0*/  UMOV UR4, URZ ;  /* 0x000000ff00047c82 */ /* 0x000fca0008000000 */
.L_x_12:
[----:B0-----:R-:W-:Y:S02]  /*09b0*/  IMAD.U32 R8, RZ, RZ, UR8 ;  /* 0x00000008ff087e24 */ /* 0x001fe4000f8e00ff */
[----:B------:R-:W-:-:S05]  /*09c0*/  IMAD.U32 R9, RZ, RZ, UR9 ;  /* 0x00000009ff097e24 */ /* 0x000fca000f8e00ff */
        /* <DEDUP_REMOVED lines=9> */
[----:B0-----:R-:W-:Y:S01]  /*0a60*/  IADD3 R0, PT, PT, R0, 0x4, RZ ;  /* 0x0000000400007810 */ /* 0x001fe20007ffe0ff */
        /* <DEDUP_REMOVED lines=17> */
[C---:B------:R-:W-:Y:S01]  /*0b80*/  SHF.L.W.U32.HI R2, R3.reuse, 0x2, R0 ;  /* 0x0000000203027819 */ /* 0x040fe20000010e00 */
[----:B------:R-:W-:-:S03]  /*0b90*/  IMAD.SHL.U32 R3, R3, 0x4, RZ ;  /* 0x0000000403037824 */ /* 0x000fc600078e00ff */
[----:B------:R-:W-:Y:S02]  /*0ba0*/  SHF.R.S32.HI R4, RZ, 0x1f, R2 ;  /* 0x0000001fff047819 */ /* 0x000fe40000011402 */
[----:B------:R-:W-:Y:S02]  /*0bb0*/  LOP3.LUT R7, R2, R7, RZ, 0x3c, !PT ;  /* 0x0000000702077212 */ /* 0x000fe400078e3cff */
[C---:B------:R-:W-:Y:S02]  /*0bc0*/  LOP3.LUT R8, R4.reuse, R3, RZ, 0x3c, !PT ;  /* 0x0000000304087212 */ /* 0x040fe400078e3cff */
[----:B------:R-:W-:Y:S02]  /*0bd0*/  LOP3.LUT R9, R4, R2, RZ, 0x3c, !PT ;  /* 0x0000000204097212 */ /* 0x000fe400078e3cff */
[----:B------:R-:W-:Y:S02]  /*0be0*/  SHF.R.U32.HI R3, RZ, 0x1e, R0 ;  /* 0x0000001eff037819 */ /* 0x000fe40000011600 */
[----:B------:R-:W-:-:S02]  /*0bf0*/  ISETP.GE.AND P1, PT, R7, RZ, PT ;  /* 0x000000ff0700720c */ /* 0x000fc40003f26270 */
[----:B------:R-:W1:Y:S01]  /*0c00*/  I2F.F64.S64 R8, R8 ;  /* 0x0000000800087312 */ /* 0x000e620000301c00 */
[----:B------:R-:W-:-:S04]  /*0c10*/  LEA.HI R2, R2, R3, RZ, 0x1 ;  /* 0x0000000302027211 */ /* 0x000fc800078f08ff */
[----:B------:R-:W-:-:S05]  /*0c20*/  IADD3 R0, PT, PT, -R2, RZ, RZ ;  /* 0x000000ff02007210 */ /* 0x000fca0007ffe1ff */
[----:B------:R-:W-:Y:S01]  /*0c30*/  @!P0 IMAD.MOV.U32 R2, RZ, RZ, R0 ;  /* 0x000000ffff028224 */ /* 0x000fe200078e0000 */
[----:B-1----:R-:W-:-:S10]  /*0c40*/  DMUL R14, R8, UR4 ;  /* 0x00000004080e7c28 */ /* 0x002fd40008000000 */
[----:B------:R-:W1:Y:S02]  /*0c50*/  F2F.F32.F64 R14, R14 ;  /* 0x0000000e000e7310 */ /* 0x000e640000301000 */
[----:B01----:R-:W-:-:S07]  /*0c60*/  FSEL R0, -R14, R14, !P1 ;  /* 0x0000000e0e007208 */ /* 0x003fce0004800100 */
.L_x_11:
[----:B------:R-:W-:Y:S05]  /*0c70*/  BSYNC.RECONVERGENT B0 ;  /* 0x0000000000007941 */ /* 0x000fea0003800200 */
.L_x_10:
[----:B------:R-:W-:Y:S01]  /*0c80*/  FMUL R3, R0, R0 ;  /* 0x0000000000037220 */ /* 0x000fe20000400000 */
[C---:B------:R-:W-:Y:S01]  /*0c90*/  LOP3.LUT R4, R2.reuse, 0x1, RZ, 0xc0, !PT ;  /* 0x0000000102047812 */ /* 0x040fe200078ec0ff */
[----:B------:R-:W0:Y:S01]  /*0ca0*/  LDC.64 R6, c[0x0][0x380] ;  /* 0x0000e000ff067b82 */ /* 0x000e220000000a00 */
[----:B------:R-:W-:Y:S01]  /*0cb0*/  LOP3.LUT P1, RZ, R2, 0x2, RZ, 0xc0, !PT ;  /* 0x0000000202ff7812 */ /* 0x000fe2000782c0ff */
[----:B------:R-:W-:Y:S01]  /*0cc0*/  FFMA R12, R3, R12, -0.0013887860113754868507 ;  /* 0xbab607ed030c7423 */ /* 0x000fe2000000000c */
[----:B------:R-:W-:-:S04]  /*0cd0*/  ISETP.NE.U32.AND P0, PT, R4, 0x1, PT ;  /* 0x000000010400780c */ /* 0x000fc80003f05070 */
[----:B------:R-:W-:Y:S02]  /*0ce0*/  FSEL R4, R13, 0.0083327032625675201416, !P0 ;  /* 0x3c0885e40d047808 */ /* 0x000fe40004000000 */
[----:B------:R-:W-:Y:S02]  /*0cf0*/  FSEL R12, R12, -0.00019574658654164522886, !P0 ;  /* 0xb94d41530c0c7808 */ /* 0x000fe40004000000 */
[----:B------:R-:W-:Y:S02]  /*0d00*/  FSEL R9, -R10, -0.16666662693023681641, !P0 ;  /* 0xbe2aaaa80a097808 */ /* 0x000fe40004000100 */
[----:B------:R-:W-:Y:S01]  /*0d10*/  FSEL R0, R0, 1, P0 ;  /* 0x3f80000000007808 */ /* 0x000fe20000000000 */
[----:B------:R-:W-:-:S04]  /*0d20*/  FFMA R4, R3, R12, R4 ;  /* 0x0000000c03047223 */ /* 0x000fc80000000004 */
[C---:B------:R-:W-:Y:S01]  /*0d30*/  FFMA R4, R3.reuse, R4, R9 ;  /* 0x0000000403047223 */ /* 0x040fe20000000009 */
[----:B------:R-:W-:-:S04]  /*0d40*/  FFMA R3, R3, R0, RZ ;  /* 0x0000000003037223 */ /* 0x000fc800000000ff */
[----:B------:R-:W-:Y:S01]  /*0d50*/  FFMA R0, R3, R4, R0 ;  /* 0x0000000403007223 */ /* 0x000fe20000000000 */
[----:B0-----:R-:W-:-:S04]  /*0d60*/  IMAD.WIDE R6, R5, 0x4, R6 ;  /* 0x0000000405067825 */ /* 0x001fc800078e0206 */
[----:B------:R-:W-:-:S04]  /*0d70*/  @P1 FADD R0, RZ, -R0 ;  /* 0x80000000ff001221 */ /* 0x000fc80000000000 */
[----:B------:R-:W-:-:S04]  /*0d80*/  FADD R0, R11, R0 ;  /* 0x000000000b007221 */ /* 0x000fc80000000000 */
[----:B------:R-:W-:-:S05]  /*0d90*/  FMUL R3, R0, 0.5 ;  /* 0x3f00000000037820 */ /* 0x000fca0000400000 */
[----:B------:R-:W-:Y:S01]  /*0da0*/  STG.E desc[UR6][R6.64], R3 ;  /* 0x0000000306007986 */ /* 0x000fe2000c101906 */
[----:B------:R-:W-:Y:S05]  /*0db0*/  EXIT ;  /* 0x000000000000794d */ /* 0x000fea0003800000 */
        .weak           $__internal_0_$__cuda_sm20_sqrt_rn_f32_slowpath
        .type           $__internal_0_$__cuda_sm20_sqrt_rn_f32_slowpath,@function
        .size           $__internal_0_$__cuda_sm20_sqrt_rn_f32_slowpath,(.L_x_15 - $__internal_0_$__cuda_sm20_sqrt_rn_f32_slowpath)
$__internal_0_$__cuda_sm20_sqrt_rn_f32_slowpath:
[----:B------:R-:W-:-:S13]  /*0dc0*/  LOP3.LUT P0, RZ, R0, 0x7fffffff, RZ, 0xc0, !PT ;  /* 0x7fffffff00ff7812 */ /* 0x000fda000780c0ff */
[----:B------:R-:W-:Y:S01]  /*0dd0*/  @!P0 IMAD.MOV.U32 R2, RZ, RZ, R0 ;  /* 0x000000ffff028224 */ /* 0x000fe200078e0000 */
[----:B------:R-:W-:Y:S06]  /*0de0*/  @!P0 BRA `(.L_x_13) ;  /* 0x0000000000408947 */ /* 0x000fec0003800000 */
[----:B------:R-:W-:-:S13]  /*0df0*/  FSETP.GEU.FTZ.AND P0, PT, R0, RZ, PT ;  /* 0x000000ff0000720b */ /* 0x000fda0003f1e000 */
[----:B------:R-:W-:Y:S01]  /*0e00*/  @!P0 MOV R2, 0x7fffffff ;  /* 0x7fffffff00028802 */ /* 0x000fe20000000f00 */
[----:B------:R-:W-:Y:S06]  /*0e10*/  @!P0 BRA `(.L_x_13) ;  /* 0x0000000000348947 */ /* 0x000fec0003800000 */
[----:B------:R-:W-:-:S13]  /*0e20*/  FSETP.GTU.FTZ.AND P0, PT, |R0|, +INF , PT ;  /* 0x7f8000000000780b */ /* 0x000fda0003f1c200 */
[----:B------:R-:W-:Y:S01]  /*0e30*/  @P0 FADD.FTZ R2, R0, 1 ;  /* 0x3f80000000020421 */ /* 0x000fe20000010000 */
[----:B------:R-:W-:Y:S06]  /*0e40*/  @P0 BRA `(.L_x_13) ;  /* 0x0000000000280947 */ /* 0x000fec0003800000 */
[----:B------:R-:W-:-:S13]  /*0e50*/  FSETP.NEU.FTZ.AND P0, PT, |R0|, +INF , PT ;  /* 0x7f8000000000780b */ /* 0x000fda0003f1d200 */
[----:B------:R-:W-:-:S04]  /*0e60*/  @P0 FFMA R3, R0, 1.84467440737095516160e+19, RZ ;  /* 0x5f80000000030823 */ /* 0x000fc800000000ff */
[----:B------:R-:W0:Y:S02]  /*0e70*/  @P0 MUFU.RSQ R2, R3 ;  /* 0x0000000300020308 */ /* 0x000e240000001400 */
[----:B0-----:R-:W-:Y:S01]  /*0e80*/  @P0 FMUL.FTZ R6, R3, R2 ;  /* 0x0000000203060220 */ /* 0x001fe20000410000 */
[----:B------:R-:W-:Y:S01]  /*0e90*/  @P0 FMUL.FTZ R10, R2, 0.5 ;  /* 0x3f000000020a0820 */ /* 0x000fe20000410000 */
[----:B------:R-:W-:Y:S02]  /*0ea0*/  @!P0 IMAD.MOV.U32 R2, RZ, RZ, R0 ;  /* 0x000000ffff028224 */ /* 0x000fe400078e0000 */
[----:B------:R-:W-:-:S04]  /*0eb0*/  @P0 FADD.FTZ R8, -R6, -RZ ;  /* 0x800000ff06080221 */ /* 0x000fc80000010100 */
[----:B------:R-:W-:-:S04]  /*0ec0*/  @P0 FFMA R9, R6, R8, R3 ;  /* 0x0000000806090223 */ /* 0x000fc80000000003 */
[----:B------:R-:W-:-:S04]  /*0ed0*/  @P0 FFMA R9, R9, R10, R6 ;  /* 0x0000000a09090223 */ /* 0x000fc80000000006 */
[----:B------:R-:W-:-:S07]  /*0ee0*/  @P0 FMUL.FTZ R2, R9, 2.3283064365386962891e-10 ;  /* 0x2f80000009020820 */ /* 0x000fce0000410000 */
.L_x_13:
[----:B------:R-:W-:Y:S01]  /*0ef0*/  HFMA2 R3, -RZ, RZ, 0, 0 ;  /* 0x00000000ff037431 */ /* 0x000fe200000001ff */
[----:B------:R-:W-:Y:S01]  /*0f00*/  MOV R0, R2 ;  /* 0x0000000200007202 */ /* 0x000fe20000000f00 */
[----:B------:R-:W-:-:S04]  /*0f10*/  IMAD.MOV.U32 R2, RZ, RZ, R12 ;  /* 0x000000ffff027224 */ /* 0x000fc800078e000c */
[----:B------:R-:W-:Y:S05]  /*0f20*/  RET.REL.NODEC R2 `(_Z8sin_distPf) ;  /* 0xfffffff002347950 */ /* 0x000fea0003c3ffff */
.L_x_14:
[----:B------:R-:W-:-:S00]  /*0f30*/  BRA `(.L_x_14) ;  /* 0xfffffffc00fc7947 */ /* 0x000fc0000383ffff */
[----:B------:R-:W-:-:S00]  /*0f40*/  NOP ;  /* 0x0000000000007918 */ /* 0x000fc00000000000 */
        /* <DEDUP_REMOVED lines=11> */
.L_x_15:


//--------------------- .nv.global.init           --------------------------
	.section	.nv.global.init,"aw",@progbits
	.align	4
.nv.global.init:
	.type		__cudart_i2opi_f,@object
	.size		__cudart_i2opi_f,(.L_0 - __cudart_i2opi_f)
__cudart_i2opi_f:
        /*0000*/ 	.byte	0x41, 0x90, 0x43, 0x3c, 0x99, 0x95, 0x62, 0xdb, 0xc0, 0xdd, 0x34, 0xf5, 0xd1, 0x57, 0x27, 0xfc
        /*0010*/ 	.byte	0x29, 0x15, 0x44, 0x4e, 0x6e, 0x83, 0xf9, 0xa2
.L_0:


//--------------------- .nv.shared.reserved.0     --------------------------
	.section	.nv.shared.reserved.0,"aw",@nobits
	.weak		__nv_reservedSMEM_offset_0_alias
	.size		__nv_reservedSMEM_offset_0_alias, 0, 64
	.other		__nv_reservedSMEM_offset_0_alias,@"STO_CUDA_RESERVED_SHARED STV_DEFAULT"
__nv_reservedSMEM_offset_0_alias:
	.zero		0
	.zero		64


//--------------------- .nv.constant0._Z8sin_distPf --------------------------
	.section	.nv.constant0._Z8sin_distPf,"a",@progbits
	.sectionflags	@""
	.align	4
.nv.constant0._Z8sin_distPf:
	.zero		904


//--------------------- SYMBOLS --------------------------

	.type		.nv.reservedSmem.offset0,@object
	.size		.nv.reservedSmem.offset0,0x4
